//
// Generated by NVIDIA NVVM Compiler
//
// Compiler Build ID: CL-36424714
// Cuda compilation tools, release 13.0, V13.0.88
// Based on NVVM 20.0.0
//

.version 9.0
.target sm_100
.address_size 64

	// .globl	life_step_kernel1d

.visible .entry life_step_kernel1d(
	.param .u64 .ptr .align 1 life_step_kernel1d_param_0,
	.param .u64 .ptr .align 1 life_step_kernel1d_param_1,
	.param .u32 life_step_kernel1d_param_2,
	.param .u32 life_step_kernel1d_param_3
)
{
	.reg .pred 	%p<10>;
	.reg .b16 	%rs<3>;
	.reg .b32 	%r<52>;
	.reg .b64 	%rd<25>;

	ld.param.u64 	%rd4, [life_step_kernel1d_param_0];
	ld.param.u64 	%rd5, [life_step_kernel1d_param_1];
	ld.param.u32 	%r10, [life_step_kernel1d_param_2];
	ld.param.u32 	%r11, [life_step_kernel1d_param_3];
	mov.u32 	%r12, %ctaid.x;
	mov.u32 	%r1, %ntid.x;
	mov.u32 	%r13, %tid.x;
	mad.lo.s32 	%r51, %r12, %r1, %r13;
	mul.lo.s32 	%r3, %r11, %r10;
	setp.ge.s32 	%p3, %r51, %r3;
	@%p3 bra 	$L__BB0_7;
	cvta.to.global.u64 	%rd1, %rd4;
	add.s32 	%r4, %r10, -1;
	add.s32 	%r5, %r11, -1;
	mov.u32 	%r14, %nctaid.x;
	mul.lo.s32 	%r6, %r1, %r14;
	cvta.to.global.u64 	%rd2, %rd5;
$L__BB0_2:
	div.s32 	%r16, %r51, %r10;
	mul.lo.s32 	%r17, %r16, %r10;
	sub.s32 	%r18, %r51, %r17;
	add.s32 	%r19, %r4, %r18;
	rem.s32 	%r20, %r19, %r10;
	add.s32 	%r21, %r18, 1;
	rem.s32 	%r22, %r21, %r10;
	add.s32 	%r23, %r5, %r16;
	rem.s32 	%r24, %r23, %r11;
	add.s32 	%r25, %r16, 1;
	rem.s32 	%r26, %r25, %r11;
	mul.lo.s32 	%r27, %r24, %r10;
	add.s32 	%r28, %r27, %r20;
	cvt.s64.s32 	%rd6, %r28;
	add.s64 	%rd7, %rd1, %rd6;
	ld.global.u8 	%r29, [%rd7];
	add.s32 	%r30, %r27, %r18;
	cvt.s64.s32 	%rd8, %r30;
	add.s64 	%rd9, %rd1, %rd8;
	ld.global.u8 	%r31, [%rd9];
	add.s32 	%r32, %r31, %r29;
	add.s32 	%r33, %r27, %r22;
	cvt.s64.s32 	%rd10, %r33;
	add.s64 	%rd11, %rd1, %rd10;
	ld.global.u8 	%r34, [%rd11];
	add.s32 	%r35, %r32, %r34;
	add.s32 	%r36, %r17, %r20;
	cvt.s64.s32 	%rd12, %r36;
	add.s64 	%rd13, %rd1, %rd12;
	ld.global.u8 	%r37, [%rd13];
	add.s32 	%r38, %r35, %r37;
	add.s32 	%r39, %r22, %r17;
	cvt.s64.s32 	%rd14, %r39;
	add.s64 	%rd15, %rd1, %rd14;
	ld.global.u8 	%r40, [%rd15];
	add.s32 	%r41, %r38, %r40;
	mul.lo.s32 	%r42, %r26, %r10;
	add.s32 	%r43, %r42, %r20;
	cvt.s64.s32 	%rd16, %r43;
	add.s64 	%rd17, %rd1, %rd16;
	ld.global.u8 	%r44, [%rd17];
	add.s32 	%r45, %r41, %r44;
	add.s32 	%r46, %r42, %r18;
	cvt.s64.s32 	%rd18, %r46;
	add.s64 	%rd19, %rd1, %rd18;
	ld.global.u8 	%r47, [%rd19];
	add.s32 	%r48, %r45, %r47;
	add.s32 	%r49, %r42, %r22;
	cvt.s64.s32 	%rd20, %r49;
	add.s64 	%rd21, %rd1, %rd20;
	ld.global.u8 	%r50, [%rd21];
	add.s32 	%r15, %r48, %r50;
	cvt.s64.s32 	%rd22, %r51;
	add.s64 	%rd3, %rd1, %rd22;
	mov.pred 	%p9, -1;
	setp.eq.s32 	%p5, %r15, 3;
	@%p5 bra 	$L__BB0_6;
	setp.ne.s32 	%p6, %r15, 2;
	@%p6 bra 	$L__BB0_5;
	ld.global.u8 	%rs1, [%rd3];
	setp.ne.s16 	%p9, %rs1, 0;
	bra.uni 	$L__BB0_6;
$L__BB0_5:
	mov.pred 	%p9, 0;
$L__BB0_6:
	selp.u16 	%rs2, 1, 0, %p9;
	add.s64 	%rd24, %rd2, %rd22;
	st.global.u8 	[%rd24], %rs2;
	add.s32 	%r51, %r51, %r6;
	setp.lt.s32 	%p8, %r51, %r3;
	@%p8 bra 	$L__BB0_2;
$L__BB0_7:
	ret;

}


// ===== COMPILED SASS (sm_100) =====

	.target	sm_100

	.elftype	@"ET_EXEC"


//--------------------- .note.nv.tkinfo           --------------------------
	.section	.note.nv.tkinfo,"",@"SHT_NOTE"
	.sectionflags	@"SHF_NOTE_NV_TKINFO"
	.tkinfo
        /*0018*/ 	.word	0x00000002
        /*0030*/ 	.string	""
        /*0030*/ 	.string	"ptxas"
        /*0030*/ 	.string	"Cuda compilation tools, release 13.0, V13.0.88"
        /*0030*/ 	.string	"Build cuda_13.0.r13.0/compiler.36424714_0"
        /*0030*/ 	.string	"-arch sm_100 -m 64 "



//--------------------- .note.nv.cuinfo           --------------------------
	.section	.note.nv.cuinfo,"",@"SHT_NOTE"
	.sectionflags	@"SHF_NOTE_NV_CUINFO"
        /*0018*/ 	.short	0x0002
        /*001a*/ 	.short	0x0064
        /*001c*/ 	.short	0x0082
	.zero		2


//--------------------- .nv.info                  --------------------------
	.section	.nv.info,"",@"SHT_CUDA_INFO"
	.align	4


	//----- nvinfo : EIATTR_REGCOUNT
	.align		4
        /*0000*/ 	.byte	0x04, 0x2f
        /*0002*/ 	.short	(.L_1 - .L_0)
	.align		4
.L_0:
        /*0004*/ 	.word	index@(life_step_kernel1d)
        /*0008*/ 	.word	0x0000001c


	//----- nvinfo : EIATTR_FRAME_SIZE
	.align		4
.L_1:
        /*000c*/ 	.byte	0x04, 0x11
        /*000e*/ 	.short	(.L_3 - .L_2)
	.align		4
.L_2:
        /*0010*/ 	.word	index@(life_step_kernel1d)
        /*0014*/ 	.word	0x00000000


	//----- nvinfo : EIATTR_MIN_STACK_SIZE
	.align		4
.L_3:
        /*0018*/ 	.byte	0x04, 0x12
        /*001a*/ 	.short	(.L_5 - .L_4)
	.align		4
.L_4:
        /*001c*/ 	.word	index@(life_step_kernel1d)
        /*0020*/ 	.word	0x00000000
.L_5:


//--------------------- .nv.compat                --------------------------
	.section	.nv.compat,"",@"SHT_CUDA_COMPAT_INFO"
	.align	4
        /*0000*/ 	.byte	0x02, 0x09, 0x00, 0x00, 0x02, 0x02, 0x01, 0x00, 0x02, 0x05, 0x05, 0x00, 0x03, 0x07, 0x01, 0x01
        /*0010*/ 	.byte	0x02, 0x03, 0x00, 0x00, 0x02, 0x06, 0x01, 0x00, 0x04, 0x0b, 0x08, 0x00, 0x09, 0x00, 0x00, 0x00
        /*0020*/ 	.byte	0x00, 0x00, 0x00, 0x00


//--------------------- .nv.info.life_step_kernel1d --------------------------
	.section	.nv.info.life_step_kernel1d,"",@"SHT_CUDA_INFO"
	.sectionflags	@""
	.align	4


	//----- nvinfo : EIATTR_CUDA_API_VERSION
	.align		4
        /*0000*/ 	.byte	0x04, 0x37
        /*0002*/ 	.short	(.L_7 - .L_6)
.L_6:
        /*0004*/ 	.word	0x00000082


	//----- nvinfo : EIATTR_KPARAM_INFO
	.align		4
.L_7:
        /*0008*/ 	.byte	0x04, 0x17
        /*000a*/ 	.short	(.L_9 - .L_8)
.L_8:
        /*000c*/ 	.word	0x00000000
        /*0010*/ 	.short	0x0003
        /*0012*/ 	.short	0x0014
        /*0014*/ 	.byte	0x00, 0xf0, 0x11, 0x00


	//----- nvinfo : EIATTR_KPARAM_INFO
	.align		4
.L_9:
        /*0018*/ 	.byte	0x04, 0x17
        /*001a*/ 	.short	(.L_11 - .L_10)
.L_10:
        /*001c*/ 	.word	0x00000000
        /*0020*/ 	.short	0x0002
        /*0022*/ 	.short	0x0010
        /*0024*/ 	.byte	0x00, 0xf0, 0x11, 0x00


	//----- nvinfo : EIATTR_KPARAM_INFO
	.align		4
.L_11:
        /*0028*/ 	.byte	0x04, 0x17
        /*002a*/ 	.short	(.L_13 - .L_12)
.L_12:
        /*002c*/ 	.word	0x00000000
        /*0030*/ 	.short	0x0001
        /*0032*/ 	.short	0x0008
        /*0034*/ 	.byte	0x00, 0xf5, 0x21, 0x00


	//----- nvinfo : EIATTR_KPARAM_INFO
	.align		4
.L_13:
        /*0038*/ 	.byte	0x04, 0x17
        /*003a*/ 	.short	(.L_15 - .L_14)
.L_14:
        /*003c*/ 	.word	0x00000000
        /*0040*/ 	.short	0x0000
        /*0042*/ 	.short	0x0000
        /*0044*/ 	.byte	0x00, 0xf5, 0x21, 0x00


	//----- nvinfo : EIATTR_SPARSE_MMA_MASK
	.align		4
.L_15:
        /*0048*/ 	.byte	0x03, 0x50
        /*004a*/ 	.short	0x0000


	//----- nvinfo : EIATTR_MAXREG_COUNT
	.align		4
        /*004c*/ 	.byte	0x03, 0x1b
        /*004e*/ 	.short	0x00ff


	//----- nvinfo : EIATTR_MERCURY_ISA_VERSION
	.align		4
        /*0050*/ 	.byte	0x03, 0x5f
        /*0052*/ 	.short	0x0101


	//----- nvinfo : EIATTR_VRC_CTA_INIT_COUNT
	.align		4
        /*0054*/ 	.byte	0x02, 0x4a
	.zero		1
	.zero		1


	//----- nvinfo : EIATTR_EXIT_INSTR_OFFSETS
	.align		4
        /*0058*/ 	.byte	0x04, 0x1c
        /*005a*/ 	.short	(.L_17 - .L_16)


	//   ....[0]....
.L_16:
        /*005c*/ 	.word	0x00000080


	//   ....[1]....
        /*0060*/ 	.word	0x00000aa0


	//----- nvinfo : EIATTR_CRS_STACK_SIZE
	.align		4
.L_17:
        /*0064*/ 	.byte	0x04, 0x1e
        /*0066*/ 	.short	(.L_19 - .L_18)
.L_18:
        /*0068*/ 	.word	0x00000000


	//----- nvinfo : EIATTR_CBANK_PARAM_SIZE
	.align		4
.L_19:
        /*006c*/ 	.byte	0x03, 0x19
        /*006e*/ 	.short	0x0018


	//----- nvinfo : EIATTR_PARAM_CBANK
	.align		4
        /*0070*/ 	.byte	0x04, 0x0a
        /*0072*/ 	.short	(.L_21 - .L_20)
	.align		4
.L_20:
        /*0074*/ 	.word	index@(.nv.constant0.life_step_kernel1d)
        /*0078*/ 	.short	0x0380
        /*007a*/ 	.short	0x0018


	//----- nvinfo : EIATTR_SW_WAR
	.align		4
.L_21:
        /*007c*/ 	.byte	0x04, 0x36
        /*007e*/ 	.short	(.L_23 - .L_22)
.L_22:
        /*0080*/ 	.word	0x00000008
.L_23:


//--------------------- .nv.callgraph             --------------------------
	.section	.nv.callgraph,"",@"SHT_CUDA_CALLGRAPH"
	.align	4
	.sectionentsize	8
	.align		4
        /*0000*/ 	.word	0x00000000
	.align		4
        /*0004*/ 	.word	0xffffffff
	.align		4
        /*0008*/ 	.word	0x00000000
	.align		4
        /*000c*/ 	.word	0xfffffffe
	.align		4
        /*0010*/ 	.word	0x00000000
	.align		4
        /*0014*/ 	.word	0xfffffffd
	.align		4
        /*0018*/ 	.word	0x00000000
	.align		4
        /*001c*/ 	.word	0xfffffffc


//--------------------- .text.life_step_kernel1d  --------------------------
	.section	.text.life_step_kernel1d,"ax",@progbits
	.align	128
        .global         life_step_kernel1d
        .type           life_step_kernel1d,@function
        .size           life_step_kernel1d,(.L_x_5 - life_step_kernel1d)
        .other          life_step_kernel1d,@"STO_CUDA_ENTRY STV_DEFAULT"
life_step_kernel1d:
.text.life_step_kernel1d:
[----:B------:R-:W-:Y:S01]  /*0000*/  LDC R1, c[0x0][0x37c] ;  /* 0x0000df00ff017b82 */ /* 0x000fe20000000800 */
[----:B------:R-:W0:Y:S07]  /*0010*/  S2R R15, SR_TID.X ;  /* 0x00000000000f7919 */ /* 0x000e2e0000002100 */
[----:B------:R-:W0:Y:S08]  /*0020*/  S2UR UR4, SR_CTAID.X ;  /* 0x00000000000479c3 */ /* 0x000e300000002500 */
[----:B------:R-:W0:Y:S08]  /*0030*/  LDC R14, c[0x0][0x360] ;  /* 0x0000d800ff0e7b82 */ /* 0x000e300000000800 */
[----:B------:R-:W1:Y:S01]  /*0040*/  LDC.64 R2, c[0x0][0x390] ;  /* 0x0000e400ff027b82 */ /* 0x000e620000000a00 */
[----:B0-----:R-:W-:-:S02]  /*0050*/  IMAD R15, R14, UR4, R15 ;  /* 0x000000040e0f7c24 */ /* 0x001fc4000f8e020f */
[----:B-1----:R-:W-:-:S05]  /*0060*/  IMAD R0, R3, R2, RZ ;  /* 0x0000000203007224 */ /* 0x002fca00078e02ff */
[----:B------:R-:W-:-:S13]  /*0070*/  ISETP.GE.AND P0, PT, R15, R0, PT ;  /* 0x000000000f00720c */ /* 0x000fda0003f06270 */
[----:B------:R-:W-:Y:S05]  /*0080*/  @P0 EXIT ;  /* 0x000000000000094d */ /* 0x000fea0003800000 */
[----:B------:R-:W-:Y:S01]  /*0090*/  IABS R16, R2 ;  /* 0x0000000200107213 */ /* 0x000fe20000000000 */
[----:B------:R-:W0:Y:S01]  /*00a0*/  LDC R12, c[0x0][0x390] ;  /* 0x0000e400ff0c7b82 */ /* 0x000e220000000800 */
[----:B------:R-:W1:Y:S02]  /*00b0*/  LDCU UR4, c[0x0][0x370] ;  /* 0x00006e00ff0477ac */ /* 0x000e640008000800 */
[----:B------:R-:W2:Y:S01]  /*00c0*/  I2F.RP R4, R16 ;  /* 0x0000001000047306 */ /* 0x000ea20000209400 */
[----:B------:R-:W3:Y:S04]  /*00d0*/  LDCU.64 UR6, c[0x0][0x358] ;  /* 0x00006b00ff0677ac */ /* 0x000ee80008000a00 */
[----:B------:R-:W4:Y:S01]  /*00e0*/  LDC R13, c[0x0][0x394] ;  /* 0x0000e500ff0d7b82 */ /* 0x000f220000000800 */
[----:B------:R-:W0:Y:S01]  /*00f0*/  LDCU.64 UR8, c[0x0][0x380] ;  /* 0x00007000ff0877ac */ /* 0x000e220008000a00 */
[----:B------:R-:W0:Y:S01]  /*0100*/  LDCU.64 UR10, c[0x0][0x388] ;  /* 0x00007100ff0a77ac */ /* 0x000e220008000a00 */
[----:B--2---:R-:W2:Y:S01]  /*0110*/  MUFU.RCP R4, R4 ;  /* 0x0000000400047308 */ /* 0x004ea20000001000 */
[----:B-1----:R-:W-:-:S02]  /*0120*/  IMAD R14, R14, UR4, RZ ;  /* 0x000000040e0e7c24 */ /* 0x002fc4000f8e02ff */
[----:B--2---:R-:W-:-:S05]  /*0130*/  VIADD R2, R4, 0xffffffe ;  /* 0x0ffffffe04027836 */ /* 0x004fca0000000000 */
[----:B------:R1:W2:Y:S02]  /*0140*/  F2I.FTZ.U32.TRUNC.NTZ R3, R2 ;  /* 0x0000000200037305 */ /* 0x0002a4000021f000 */
[----:B-1----:R-:W-:Y:S02]  /*0150*/  IMAD.MOV.U32 R2, RZ, RZ, RZ ;  /* 0x000000ffff027224 */ /* 0x002fe400078e00ff */
[----:B--2---:R-:W-:-:S04]  /*0160*/  IMAD.MOV R17, RZ, RZ, -R3 ;  /* 0x000000ffff117224 */ /* 0x004fc800078e0a03 */
[----:B------:R-:W-:-:S04]  /*0170*/  IMAD R17, R17, R16, RZ ;  /* 0x0000001011117224 */ /* 0x000fc800078e02ff */
[----:B0--34-:R-:W-:-:S07]  /*0180*/  IMAD.HI.U32 R17, R3, R17, R2 ;  /* 0x0000001103117227 */ /* 0x019fce00078e0002 */
.L_x_3:
[----:B0-----:R-:W-:Y:S02]  /*0190*/  IABS R3, R15 ;  /* 0x0000000f00037213 */ /* 0x001fe40000000000 */
[----:B------:R-:W-:Y:S02]  /*01a0*/  IABS R6, R13 ;  /* 0x0000000d00067213 */ /* 0x000fe40000000000 */
[----:B------:R-:W-:Y:S01]  /*01b0*/  IABS R8, R12 ;  /* 0x0000000c00087213 */ /* 0x000fe20000000000 */
[----:B------:R-:W-:Y:S01]  /*01c0*/  IMAD.HI.U32 R17, R17, R3, RZ ;  /* 0x0000000311117227 */ /* 0x000fe200078e00ff */
[----:B------:R-:W0:Y:S03]  /*01d0*/  I2F.RP R7, R6 ;  /* 0x0000000600077306 */ /* 0x000e260000209400 */
[----:B------:R-:W-:-:S04]  /*01e0*/  IMAD.MOV R2, RZ, RZ, -R17 ;  /* 0x000000ffff027224 */ /* 0x000fc800078e0a11 */
[----:B------:R-:W-:Y:S01]  /*01f0*/  IMAD R3, R8, R2, R3 ;  /* 0x0000000208037224 */ /* 0x000fe200078e0203 */
[----:B------:R-:W1:Y:S01]  /*0200*/  I2F.RP R9, R8 ;  /* 0x0000000800097306 */ /* 0x000e620000209400 */
[----:B------:R-:W-:-:S03]  /*0210*/  LOP3.LUT R2, R15, R12, RZ, 0x3c, !PT ;  /* 0x0000000c0f027212 */ /* 0x000fc600078e3cff */
[----:B------:R-:W-:Y:S02]  /*0220*/  ISETP.GT.U32.AND P1, PT, R16, R3, PT ;  /* 0x000000031000720c */ /* 0x000fe40003f24070 */
[----:B------:R-:W-:Y:S02]  /*0230*/  ISETP.GE.AND P2, PT, R2, RZ, PT ;  /* 0x000000ff0200720c */ /* 0x000fe40003f46270 */
[----:B0-----:R-:W0:Y:S08]  /*0240*/  MUFU.RCP R7, R7 ;  /* 0x0000000700077308 */ /* 0x001e300000001000 */
[----:B-1----:R-:W1:Y:S01]  /*0250*/  MUFU.RCP R9, R9 ;  /* 0x0000000900097308 */ /* 0x002e620000001000 */
[----:B------:R-:W-:-:S02]  /*0260*/  @!P1 IMAD.IADD R3, R3, 0x1, -R8 ;  /* 0x0000000103039824 */ /* 0x000fc400078e0a08 */
[----:B------:R-:W-:-:S03]  /*0270*/  @!P1 VIADD R17, R17, 0x1 ;  /* 0x0000000111119836 */ /* 0x000fc60000000000 */
[----:B------:R-:W-:Y:S01]  /*0280*/  ISETP.GE.U32.AND P0, PT, R3, R16, PT ;  /* 0x000000100300720c */ /* 0x000fe20003f06070 */
[----:B0-----:R-:W-:-:S04]  /*0290*/  VIADD R4, R7, 0xffffffe ;  /* 0x0ffffffe07047836 */ /* 0x001fc80000000000 */
[----:B------:R0:W2:Y:S01]  /*02a0*/  F2I.FTZ.U32.TRUNC.NTZ R5, R4 ;  /* 0x0000000400057305 */ /* 0x0000a2000021f000 */
[----:B-1----:R-:W-:Y:S01]  /*02b0*/  VIADD R2, R9, 0xffffffe ;  /* 0x0ffffffe09027836 */ /* 0x002fe20000000000 */
[----:B------:R-:W-:-:S06]  /*02c0*/  LOP3.LUT R9, RZ, R12, RZ, 0x33, !PT ;  /* 0x0000000cff097212 */ /* 0x000fcc00078e33ff */
[----:B------:R-:W-:Y:S01]  /*02d0*/  @P0 VIADD R17, R17, 0x1 ;  /* 0x0000000111110836 */ /* 0x000fe20000000000 */
[----:B------:R-:W-:Y:S01]  /*02e0*/  ISETP.NE.AND P0, PT, R12, RZ, PT ;  /* 0x000000ff0c00720c */ /* 0x000fe20003f05270 */
[----:B------:R1:W3:Y:S01]  /*02f0*/  F2I.FTZ.U32.TRUNC.NTZ R3, R2 ;  /* 0x0000000200037305 */ /* 0x0002e2000021f000 */
[----:B0-----:R-:W-:Y:S02]  /*0300*/  IMAD.MOV.U32 R4, RZ, RZ, RZ ;  /* 0x000000ffff047224 */ /* 0x001fe400078e00ff */
[----:B------:R-:W-:Y:S02]  /*0310*/  @!P2 IMAD.MOV R17, RZ, RZ, -R17 ;  /* 0x000000ffff11a224 */ /* 0x000fe400078e0a11 */
[----:B--2---:R-:W-:-:S03]  /*0320*/  IMAD.MOV R11, RZ, RZ, -R5 ;  /* 0x000000ffff0b7224 */ /* 0x004fc600078e0a05 */
[----:B------:R-:W-:Y:S01]  /*0330*/  SEL R7, R9, R17, !P0 ;  /* 0x0000001109077207 */ /* 0x000fe20004000000 */
[----:B------:R-:W-:-:S03]  /*0340*/  IMAD R11, R11, R6, RZ ;  /* 0x000000060b0b7224 */ /* 0x000fc600078e02ff */
[----:B------:R-:W-:Y:S01]  /*0350*/  IADD3 R10, PT, PT, R7, -0x1, R13 ;  /* 0xffffffff070a7810 */ /* 0x000fe20007ffe00d */
[----:B-1----:R-:W-:Y:S02]  /*0360*/  IMAD.MOV R2, RZ, RZ, -R7 ;  /* 0x000000ffff027224 */ /* 0x002fe400078e0a07 */
[----:B------:R-:W-:Y:S01]  /*0370*/  IMAD.HI.U32 R4, R5, R11, R4 ;  /* 0x0000000b05047227 */ /* 0x000fe200078e0004 */
[----:B------:R-:W-:Y:S02]  /*0380*/  IABS R19, R10 ;  /* 0x0000000a00137213 */ /* 0x000fe40000000000 */
[----:B------:R-:W-:Y:S01]  /*0390*/  ISETP.GE.AND P6, PT, R10, RZ, PT ;  /* 0x000000ff0a00720c */ /* 0x000fe20003fc6270 */
[----:B------:R-:W-:Y:S02]  /*03a0*/  IMAD R5, R12, R2, R15 ;  /* 0x000000020c057224 */ /* 0x000fe400078e020f */
[----:B---3--:R-:W-:Y:S02]  /*03b0*/  IMAD.MOV R17, RZ, RZ, -R3 ;  /* 0x000000ffff117224 */ /* 0x008fe400078e0a03 */
[C---:B------:R-:W-:Y:S01]  /*03c0*/  VIADD R18, R5.reuse, 0x1 ;  /* 0x0000000105127836 */ /* 0x040fe20000000000 */
[----:B------:R-:W-:Y:S01]  /*03d0*/  IADD3 R20, PT, PT, R5, -0x1, R12 ;  /* 0xffffffff05147810 */ /* 0x000fe20007ffe00c */
[----:B------:R-:W-:-:S03]  /*03e0*/  IMAD.HI.U32 R16, R4, R19, RZ ;  /* 0x0000001304107227 */ /* 0x000fc600078e00ff */
[----:B------:R-:W-:Y:S01]  /*03f0*/  IABS R23, R18 ;  /* 0x0000001200177213 */ /* 0x000fe20000000000 */
[----:B------:R-:W-:Y:S01]  /*0400*/  VIADD R21, R7, 0x1 ;  /* 0x0000000107157836 */ /* 0x000fe20000000000 */
[----:B------:R-:W-:Y:S01]  /*0410*/  IABS R22, R20 ;  /* 0x0000001400167213 */ /* 0x000fe20000000000 */
[----:B------:R-:W-:Y:S02]  /*0420*/  IMAD.MOV.U32 R2, RZ, RZ, RZ ;  /* 0x000000ffff027224 */ /* 0x000fe400078e00ff */
[----:B------:R-:W-:Y:S01]  /*0430*/  IMAD R17, R17, R8, RZ ;  /* 0x0000000811117224 */ /* 0x000fe200078e02ff */
[----:B------:R-:W-:Y:S01]  /*0440*/  IABS R11, R21 ;  /* 0x00000015000b7213 */ /* 0x000fe20000000000 */
[----:B------:R-:W-:Y:S02]  /*0450*/  IMAD.MOV R16, RZ, RZ, -R16 ;  /* 0x000000ffff107224 */ /* 0x000fe400078e0a10 */
[----:B------:R-:W-:-:S04]  /*0460*/  IMAD.HI.U32 R17, R3, R17, R2 ;  /* 0x0000001103117227 */ /* 0x000fc800078e0002 */
[C---:B------:R-:W-:Y:S02]  /*0470*/  IMAD R19, R6.reuse, R16, R19 ;  /* 0x0000001006137224 */ /* 0x040fe400078e0213 */
[----:B------:R-:W-:Y:S02]  /*0480*/  IMAD.MOV.U32 R2, RZ, RZ, R23 ;  /* 0x000000ffff027224 */ /* 0x000fe400078e0017 */
[----:B------:R-:W-:Y:S01]  /*0490*/  IMAD.MOV.U32 R3, RZ, RZ, R22 ;  /* 0x000000ffff037224 */ /* 0x000fe200078e0016 */
[----:B------:R-:W-:Y:S01]  /*04a0*/  ISETP.GT.U32.AND P1, PT, R6, R19, PT ;  /* 0x000000130600720c */ /* 0x000fe20003f24070 */
[----:B------:R-:W-:-:S04]  /*04b0*/  IMAD.HI.U32 R22, R4, R11, RZ ;  /* 0x0000000b04167227 */ /* 0x000fc800078e00ff */
[----:B------:R-:W-:-:S04]  /*04c0*/  IMAD.HI.U32 R16, R17, R2, RZ ;  /* 0x0000000211107227 */ /* 0x000fc800078e00ff */
[----:B------:R-:W-:-:S04]  /*04d0*/  IMAD.HI.U32 R4, R17, R3, RZ ;  /* 0x0000000311047227 */ /* 0x000fc800078e00ff */
[----:B------:R-:W-:Y:S02]  /*04e0*/  IMAD.MOV R22, RZ, RZ, -R22 ;  /* 0x000000ffff167224 */ /* 0x000fe400078e0a16 */
[----:B------:R-:W-:Y:S02]  /*04f0*/  IMAD.MOV R25, RZ, RZ, -R16 ;  /* 0x000000ffff197224 */ /* 0x000fe400078e0a10 */
[----:B------:R-:W-:Y:S02]  /*0500*/  IMAD.MOV R4, RZ, RZ, -R4 ;  /* 0x000000ffff047224 */ /* 0x000fe400078e0a04 */
[----:B------:R-:W-:Y:S02]  /*0510*/  IMAD R23, R6, R22, R11 ;  /* 0x0000001606177224 */ /* 0x000fe400078e020b */
[----:B------:R-:W-:Y:S01]  /*0520*/  IMAD R11, R8, R25, R2 ;  /* 0x00000019080b7224 */ /* 0x000fe200078e0202 */
[----:B------:R-:W-:Y:S01]  /*0530*/  LOP3.LUT R2, RZ, R13, RZ, 0x33, !PT ;  /* 0x0000000dff027212 */ /* 0x000fe200078e33ff */
[----:B------:R-:W-:Y:S01]  /*0540*/  IMAD.MOV.U32 R16, RZ, RZ, R8 ;  /* 0x000000ffff107224 */ /* 0x000fe200078e0008 */
[----:B------:R-:W-:Y:S01]  /*0550*/  ISETP.GT.U32.AND P5, PT, R6, R23, PT ;  /* 0x000000170600720c */ /* 0x000fe20003fa4070 */
[----:B------:R-:W-:-:S02]  /*0560*/  IMAD R3, R8, R4, R3 ;  /* 0x0000000408037224 */ /* 0x000fc400078e0203 */
[----:B------:R-:W-:Y:S01]  /*0570*/  @!P1 IMAD.IADD R19, R19, 0x1, -R6 ;  /* 0x0000000113139824 */ /* 0x000fe200078e0a06 */
[C---:B------:R-:W-:Y:S02]  /*0580*/  ISETP.GT.U32.AND P3, PT, R16.reuse, R11, PT ;  /* 0x0000000b1000720c */ /* 0x040fe40003f64070 */
[----:B------:R-:W-:Y:S02]  /*0590*/  ISETP.GT.U32.AND P2, PT, R16, R3, PT ;  /* 0x000000031000720c */ /* 0x000fe40003f44070 */
[----:B------:R-:W-:-:S05]  /*05a0*/  ISETP.GT.U32.AND P4, PT, R6, R19, PT ;  /* 0x000000130600720c */ /* 0x000fca0003f84070 */
[----:B------:R-:W-:Y:S01]  /*05b0*/  @!P5 IMAD.IADD R23, R23, 0x1, -R6 ;  /* 0x000000011717d824 */ /* 0x000fe200078e0a06 */
[----:B------:R-:W-:-:S03]  /*05c0*/  ISETP.GE.AND P5, PT, R20, RZ, PT ;  /* 0x000000ff1400720c */ /* 0x000fc60003fa6270 */
[--C-:B------:R-:W-:Y:S01]  /*05d0*/  @!P3 IMAD.IADD R11, R11, 0x1, -R8.reuse ;  /* 0x000000010b0bb824 */ /* 0x100fe200078e0a08 */
[----:B------:R-:W-:Y:S01]  /*05e0*/  ISETP.GT.U32.AND P1, PT, R6, R23, PT ;  /* 0x000000170600720c */ /* 0x000fe20003f24070 */
[----:B------:R-:W-:Y:S02]  /*05f0*/  @!P2 IMAD.IADD R3, R3, 0x1, -R8 ;  /* 0x000000010303a824 */ /* 0x000fe400078e0a08 */
[----:B------:R-:W-:Y:S01]  /*0600*/  @!P4 IMAD.IADD R19, R19, 0x1, -R6 ;  /* 0x000000011313c824 */ /* 0x000fe200078e0a06 */
[C---:B------:R-:W-:Y:S02]  /*0610*/  ISETP.GT.U32.AND P3, PT, R16.reuse, R11, PT ;  /* 0x0000000b1000720c */ /* 0x040fe40003f64070 */
[----:B------:R-:W-:Y:S01]  /*0620*/  ISETP.GT.U32.AND P2, PT, R16, R3, PT ;  /* 0x000000031000720c */ /* 0x000fe20003f44070 */
[----:B------:R-:W-:Y:S01]  /*0630*/  @!P6 IMAD.MOV R19, RZ, RZ, -R19 ;  /* 0x000000ffff13e224 */ /* 0x000fe200078e0a13 */
[----:B------:R-:W-:Y:S02]  /*0640*/  ISETP.GE.AND P6, PT, R18, RZ, PT ;  /* 0x000000ff1200720c */ /* 0x000fe40003fc6270 */
[----:B------:R-:W-:-:S03]  /*0650*/  ISETP.GE.AND P4, PT, R21, RZ, PT ;  /* 0x000000ff1500720c */ /* 0x000fc60003f86270 */
[----:B------:R-:W-:Y:S01]  /*0660*/  @!P1 IMAD.IADD R23, R23, 0x1, -R6 ;  /* 0x0000000117179824 */ /* 0x000fe200078e0a06 */
[----:B------:R-:W-:-:S03]  /*0670*/  ISETP.NE.AND P1, PT, R13, RZ, PT ;  /* 0x000000ff0d00720c */ /* 0x000fc60003f25270 */
[--C-:B------:R-:W-:Y:S01]  /*0680*/  @!P3 IMAD.IADD R11, R11, 0x1, -R8.reuse ;  /* 0x000000010b0bb824 */ /* 0x100fe200078e0a08 */
[----:B------:R-:W-:Y:S01]  /*0690*/  SEL R4, R2, R19, !P1 ;  /* 0x0000001302047207 */ /* 0x000fe20004800000 */
[----:B------:R-:W-:Y:S02]  /*06a0*/  @!P2 IMAD.IADD R3, R3, 0x1, -R8 ;  /* 0x000000010303a824 */ /* 0x000fe400078e0a08 */
[----:B------:R-:W-:Y:S02]  /*06b0*/  @!P6 IMAD.MOV R11, RZ, RZ, -R11 ;  /* 0x000000ffff0be224 */ /* 0x000fe400078e0a0b */
[----:B------:R-:W-:Y:S02]  /*06c0*/  @!P5 IMAD.MOV R3, RZ, RZ, -R3 ;  /* 0x000000ffff03d224 */ /* 0x000fe400078e0a03 */
[----:B------:R-:W-:Y:S01]  /*06d0*/  @!P4 IMAD.MOV R23, RZ, RZ, -R23 ;  /* 0x000000ffff17c224 */ /* 0x000fe200078e0a17 */
[C---:B------:R-:W-:Y:S01]  /*06e0*/  SEL R21, R9.reuse, R11, !P0 ;  /* 0x0000000b09157207 */ /* 0x040fe20004000000 */
[----:B------:R-:W-:Y:S01]  /*06f0*/  IMAD R6, R4, R12, R5 ;  /* 0x0000000c04067224 */ /* 0x000fe200078e0205 */
[----:B------:R-:W-:-:S02]  /*0700*/  SEL R11, R9, R3, !P0 ;  /* 0x00000003090b7207 */ /* 0x000fc40004000000 */
[----:B------:R-:W-:Y:S01]  /*0710*/  SEL R23, R2, R23, !P1 ;  /* 0x0000001702177207 */ /* 0x000fe20004800000 */
[-C--:B------:R-:W-:Y:S01]  /*0720*/  IMAD R2, R4, R12.reuse, R21 ;  /* 0x0000000c04027224 */ /* 0x080fe200078e0215 */
[----:B------:R-:W-:Y:S01]  /*0730*/  IADD3 R18, P0, PT, R6, UR8, RZ ;  /* 0x0000000806127c10 */ /* 0x000fe2000ff1e0ff */
[-CC-:B------:R-:W-:Y:S02]  /*0740*/  IMAD R3, R4, R12.reuse, R11.reuse ;  /* 0x0000000c04037224 */ /* 0x180fe400078e020b */
[-C--:B------:R-:W-:Y:S01]  /*0750*/  IMAD R4, R7, R12.reuse, R11 ;  /* 0x0000000c07047224 */ /* 0x080fe200078e020b */
[----:B------:R-:W-:Y:S01]  /*0760*/  LEA.HI.X.SX32 R19, R6, UR9, 0x1, P0 ;  /* 0x0000000906137c11 */ /* 0x000fe200080f0eff */
[-C--:B------:R-:W-:Y:S01]  /*0770*/  IMAD R9, R23, R12.reuse, R5 ;  /* 0x0000000c17097224 */ /* 0x080fe200078e0205 */
[----:B------:R-:W-:Y:S01]  /*0780*/  IADD3 R20, P0, PT, R2, UR8, RZ ;  /* 0x0000000802147c10 */ /* 0x000fe2000ff1e0ff */
[-CC-:B------:R-:W-:Y:S01]  /*0790*/  IMAD R5, R7, R12.reuse, R21.reuse ;  /* 0x0000000c07057224 */ /* 0x180fe200078e0215 */
[----:B------:R-:W-:Y:S01]  /*07a0*/  IADD3 R6, P1, PT, R4, UR8, RZ ;  /* 0x0000000804067c10 */ /* 0x000fe2000ff3e0ff */
[CC--:B------:R-:W-:Y:S01]  /*07b0*/  IMAD R22, R23.reuse, R12.reuse, R21 ;  /* 0x0000000c17167224 */ /* 0x0c0fe200078e0215 */
[----:B------:R-:W-:Y:S01]  /*07c0*/  LEA.HI.X.SX32 R21, R2, UR9, 0x1, P0 ;  /* 0x0000000902157c11 */ /* 0x000fe200080f0eff */
[----:B------:R-:W-:Y:S01]  /*07d0*/  IMAD R11, R23, R12, R11 ;  /* 0x0000000c170b7224 */ /* 0x000fe200078e020b */
[----:B------:R-:W-:Y:S01]  /*07e0*/  IADD3 R2, P0, PT, R3, UR8, RZ ;  /* 0x0000000803027c10 */ /* 0x000fe2000ff1e0ff */
[----:B------:R0:W2:Y:S01]  /*07f0*/  LDG.E.U8 R23, desc[UR6][R18.64] ;  /* 0x0000000612177981 */ /* 0x0000a2000c1e1100 */
[----:B------:R-:W-:-:S02]  /*0800*/  LEA.HI.X.SX32 R7, R4, UR9, 0x1, P1 ;  /* 0x0000000904077c11 */ /* 0x000fc400088f0eff */
[----:B------:R-:W-:Y:S01]  /*0810*/  IADD3 R4, P1, PT, R5, UR8, RZ ;  /* 0x0000000805047c10 */ /* 0x000fe2000ff3e0ff */
[----:B------:R-:W2:Y:S01]  /*0820*/  LDG.E.U8 R20, desc[UR6][R20.64] ;  /* 0x0000000614147981 */ /* 0x000ea2000c1e1100 */
[----:B------:R-:W-:Y:S02]  /*0830*/  LEA.HI.X.SX32 R3, R3, UR9, 0x1, P0 ;  /* 0x0000000903037c11 */ /* 0x000fe400080f0eff */
[----:B------:R-:W-:Y:S01]  /*0840*/  IADD3 R10, P0, PT, R11, UR8, RZ ;  /* 0x000000080b0a7c10 */ /* 0x000fe2000ff1e0ff */
[----:B------:R-:W3:Y:S01]  /*0850*/  LDG.E.U8 R6, desc[UR6][R6.64] ;  /* 0x0000000606067981 */ /* 0x000ee2000c1e1100 */
[----:B------:R-:W-:Y:S02]  /*0860*/  IADD3 R8, P2, PT, R9, UR8, RZ ;  /* 0x0000000809087c10 */ /* 0x000fe4000ff5e0ff */
[----:B------:R-:W-:Y:S01]  /*0870*/  LEA.HI.X.SX32 R5, R5, UR9, 0x1, P1 ;  /* 0x0000000905057c11 */ /* 0x000fe200088f0eff */
[----:B------:R-:W2:Y:S01]  /*0880*/  LDG.E.U8 R2, desc[UR6][R2.64] ;  /* 0x0000000602027981 */ /* 0x000ea2000c1e1100 */
[----:B------:R-:W-:-:S02]  /*0890*/  LEA.HI.X.SX32 R11, R11, UR9, 0x1, P0 ;  /* 0x000000090b0b7c11 */ /* 0x000fc400080f0eff */
[----:B------:R-:W-:Y:S01]  /*08a0*/  LEA.HI.X.SX32 R9, R9, UR9, 0x1, P2 ;  /* 0x0000000909097c11 */ /* 0x000fe200090f0eff */
[----:B------:R-:W3:Y:S01]  /*08b0*/  LDG.E.U8 R4, desc[UR6][R4.64] ;  /* 0x0000000604047981 */ /* 0x000ee2000c1e1100 */
[----:B0-----:R-:W-:-:S03]  /*08c0*/  IADD3 R18, P1, PT, R22, UR8, RZ ;  /* 0x0000000816127c10 */ /* 0x001fc6000ff3e0ff */
[----:B------:R-:W4:Y:S01]  /*08d0*/  LDG.E.U8 R8, desc[UR6][R8.64] ;  /* 0x0000000608087981 */ /* 0x000f22000c1e1100 */
[----:B------:R-:W-:-:S03]  /*08e0*/  LEA.HI.X.SX32 R19, R22, UR9, 0x1, P1 ;  /* 0x0000000916137c11 */ /* 0x000fc600088f0eff */
[----:B------:R-:W4:Y:S04]  /*08f0*/  LDG.E.U8 R11, desc[UR6][R10.64] ;  /* 0x000000060a0b7981 */ /* 0x000f28000c1e1100 */
[----:B------:R-:W5:Y:S01]  /*0900*/  LDG.E.U8 R19, desc[UR6][R18.64] ;  /* 0x0000000612137981 */ /* 0x000f62000c1e1100 */
[----:B------:R-:W-:Y:S01]  /*0910*/  BSSY.RECONVERGENT B0, `(.L_x_0) ;  /* 0x0000011000007945 */ /* 0x000fe20003800200 */
[----:B------:R-:W-:Y:S02]  /*0920*/  PLOP3.LUT P0, PT, PT, PT, PT, 0x80, 0x8 ;  /* 0x000000000008781c */ /* 0x000fe40003f0f070 */
[----:B--2---:R-:W-:-:S04]  /*0930*/  IADD3 R23, PT, PT, R20, R23, R2 ;  /* 0x0000001714177210 */ /* 0x004fc80007ffe002 */
[----:B---3--:R-:W-:-:S04]  /*0940*/  IADD3 R6, PT, PT, R4, R23, R6 ;  /* 0x0000001704067210 */ /* 0x008fc80007ffe006 */
[----:B----4-:R-:W-:-:S05]  /*0950*/  IADD3 R6, PT, PT, R8, R6, R11 ;  /* 0x0000000608067210 */ /* 0x010fca0007ffe00b */
[----:B-----5:R-:W-:-:S05]  /*0960*/  IMAD.IADD R6, R6, 0x1, R19 ;  /* 0x0000000106067824 */ /* 0x020fca00078e0213 */
[----:B------:R-:W-:Y:S02]  /*0970*/  ISETP.NE.AND P1, PT, R6, 0x3, PT ;  /* 0x000000030600780c */ /* 0x000fe40003f25270 */
[----:B------:R-:W-:Y:S02]  /*0980*/  IADD3 R2, P2, PT, R15, UR8, RZ ;  /* 0x000000080f027c10 */ /* 0x000fe4000ff5e0ff */
[----:B------:R-:W-:-:S04]  /*0990*/  SHF.R.S32.HI R4, RZ, 0x1f, R15 ;  /* 0x0000001fff047819 */ /* 0x000fc8000001140f */
[----:B------:R-:W-:-:S05]  /*09a0*/  IADD3.X R3, PT, PT, R4, UR9, RZ, P2, !PT ;  /* 0x0000000904037c10 */ /* 0x000fca00097fe4ff */
[----:B------:R-:W-:Y:S05]  /*09b0*/  @!P1 BRA `(.L_x_1) ;  /* 0x0000000000189947 */ /* 0x000fea0003800000 */
[----:B------:R-:W-:-:S13]  /*09c0*/  ISETP.NE.AND P0, PT, R6, 0x2, PT ;  /* 0x000000020600780c */ /* 0x000fda0003f05270 */
[----:B------:R-:W-:Y:S05]  /*09d0*/  @P0 BRA `(.L_x_2) ;  /* 0x00000000000c0947 */ /* 0x000fea0003800000 */
[----:B------:R-:W2:Y:S02]  /*09e0*/  LDG.E.U8 R2, desc[UR6][R2.64] ;  /* 0x0000000602027981 */ /* 0x000ea4000c1e1100 */
[----:B--2---:R-:W-:Y:S01]  /*09f0*/  ISETP.NE.AND P0, PT, R2, RZ, PT ;  /* 0x000000ff0200720c */ /* 0x004fe20003f05270 */
[----:B------:R-:W-:-:S12]  /*0a00*/  BRA `(.L_x_1) ;  /* 0x0000000000047947 */ /* 0x000fd80003800000 */
.L_x_2:
[----:B------:R-:W-:-:S13]  /*0a10*/  PLOP3.LUT P0, PT, PT, PT, PT, 0x8, 0x80 ;  /* 0x000000000080781c */ /* 0x000fda0003f0e170 */
.L_x_1:
[----:B------:R-:W-:Y:S05]  /*0a20*/  BSYNC.RECONVERGENT B0 ;  /* 0x0000000000007941 */ /* 0x000fea0003800200 */
.L_x_0:
[----:B------:R-:W-:Y:S01]  /*0a30*/  IADD3 R2, P1, PT, R15, UR10, RZ ;  /* 0x0000000a0f027c10 */ /* 0x000fe2000ff3e0ff */
[----:B------:R-:W-:Y:S01]  /*0a40*/  IMAD.IADD R15, R14, 0x1, R15 ;  /* 0x000000010e0f7824 */ /* 0x000fe200078e020f */
[----:B------:R-:W-:Y:S02]  /*0a50*/  SEL R5, RZ, 0x1, !P0 ;  /* 0x00000001ff057807 */ /* 0x000fe40004000000 */
[----:B------:R-:W-:Y:S02]  /*0a60*/  IADD3.X R3, PT, PT, R4, UR11, RZ, P1, !PT ;  /* 0x0000000b04037c10 */ /* 0x000fe40008ffe4ff */
[----:B------:R-:W-:-:S03]  /*0a70*/  ISETP.GE.AND P0, PT, R15, R0, PT ;  /* 0x000000000f00720c */ /* 0x000fc60003f06270 */
[----:B------:R0:W-:Y:S10]  /*0a80*/  STG.E.U8 desc[UR6][R2.64], R5 ;  /* 0x0000000502007986 */ /* 0x0001f4000c101106 */
[----:B------:R-:W-:Y:S05]  /*0a90*/  @!P0 BRA `(.L_x_3) ;  /* 0xfffffff400bc8947 */ /* 0x000fea000383ffff */
[----:B------:R-:W-:Y:S05]  /*0aa0*/  EXIT ;  /* 0x000000000000794d */ /* 0x000fea0003800000 */
.L_x_4:
[----:B------:R-:W-:-:S00]  /*0ab0*/  BRA `(.L_x_4) ;  /* 0xfffffffc00fc7947 */ /* 0x000fc0000383ffff */
[----:B------:R-:W-:-:S00]  /*0ac0*/  NOP ;  /* 0x0000000000007918 */ /* 0x000fc00000000000 */
        /* <DEDUP_REMOVED lines=11> */
.L_x_5:


//--------------------- .nv.shared.reserved.0     --------------------------
	.section	.nv.shared.reserved.0,"aw",@nobits
	.weak		__nv_reservedSMEM_offset_0_alias
	.size		__nv_reservedSMEM_offset_0_alias, 0, 64
	.other		__nv_reservedSMEM_offset_0_alias,@"STO_CUDA_RESERVED_SHARED STV_DEFAULT"
__nv_reservedSMEM_offset_0_alias:
	.zero		0
	.zero		64


//--------------------- .nv.constant0.life_step_kernel1d --------------------------
	.section	.nv.constant0.life_step_kernel1d,"a",@progbits
	.sectionflags	@""
	.align	4
.nv.constant0.life_step_kernel1d:
	.zero		920


//--------------------- SYMBOLS --------------------------

	.type		.nv.reservedSmem.offset0,@object
	.size		.nv.reservedSmem.offset0,0x4
